//
// Generated by NVIDIA NVVM Compiler
//
// Compiler Build ID: CL-36424714
// Cuda compilation tools, release 13.0, V13.0.88
// Based on NVVM 20.0.0
//

.version 9.0
.target sm_100
.address_size 64

	// .globl	_Z3addiPfS_
// _ZZ17reduce_sum_atomiciPfS_E4smem has been demoted

.visible .entry _Z3addiPfS_(
	.param .u32 _Z3addiPfS__param_0,
	.param .u64 .ptr .align 1 _Z3addiPfS__param_1,
	.param .u64 .ptr .align 1 _Z3addiPfS__param_2
)
{
	.reg .pred 	%p<2>;
	.reg .b32 	%r<6>;
	.reg .b32 	%f<4>;
	.reg .b64 	%rd<8>;

	ld.param.u32 	%r2, [_Z3addiPfS__param_0];
	ld.param.u64 	%rd1, [_Z3addiPfS__param_1];
	ld.param.u64 	%rd2, [_Z3addiPfS__param_2];
	mov.u32 	%r3, %ctaid.x;
	mov.u32 	%r4, %ntid.x;
	mov.u32 	%r5, %tid.x;
	mad.lo.s32 	%r1, %r3, %r4, %r5;
	setp.ge.s32 	%p1, %r1, %r2;
	@%p1 bra 	$L__BB0_2;
	cvta.to.global.u64 	%rd3, %rd1;
	cvta.to.global.u64 	%rd4, %rd2;
	mul.wide.s32 	%rd5, %r1, 4;
	add.s64 	%rd6, %rd3, %rd5;
	ld.global.f32 	%f1, [%rd6];
	add.s64 	%rd7, %rd4, %rd5;
	ld.global.f32 	%f2, [%rd7];
	add.f32 	%f3, %f1, %f2;
	st.global.f32 	[%rd7], %f3;
$L__BB0_2:
	ret;

}
	// .globl	_Z5scaleifPf
.visible .entry _Z5scaleifPf(
	.param .u32 _Z5scaleifPf_param_0,
	.param .f32 _Z5scaleifPf_param_1,
	.param .u64 .ptr .align 1 _Z5scaleifPf_param_2
)
{
	.reg .pred 	%p<2>;
	.reg .b32 	%r<6>;
	.reg .b32 	%f<4>;
	.reg .b64 	%rd<5>;

	ld.param.u32 	%r2, [_Z5scaleifPf_param_0];
	ld.param.f32 	%f1, [_Z5scaleifPf_param_1];
	ld.param.u64 	%rd1, [_Z5scaleifPf_param_2];
	mov.u32 	%r3, %ctaid.x;
	mov.u32 	%r4, %ntid.x;
	mov.u32 	%r5, %tid.x;
	mad.lo.s32 	%r1, %r3, %r4, %r5;
	setp.ge.s32 	%p1, %r1, %r2;
	@%p1 bra 	$L__BB1_2;
	cvta.to.global.u64 	%rd2, %rd1;
	mul.wide.s32 	%rd3, %r1, 4;
	add.s64 	%rd4, %rd2, %rd3;
	ld.global.f32 	%f2, [%rd4];
	mul.f32 	%f3, %f1, %f2;
	st.global.f32 	[%rd4], %f3;
$L__BB1_2:
	ret;

}
	// .globl	_Z17reduce_sum_atomiciPfS_
.visible .entry _Z17reduce_sum_atomiciPfS_(
	.param .u32 _Z17reduce_sum_atomiciPfS__param_0,
	.param .u64 .ptr .align 1 _Z17reduce_sum_atomiciPfS__param_1,
	.param .u64 .ptr .align 1 _Z17reduce_sum_atomiciPfS__param_2
)
{
	.reg .pred 	%p<6>;
	.reg .b32 	%r<14>;
	.reg .b32 	%f<10>;
	.reg .b64 	%rd<7>;
	// demoted variable
	.shared .align 4 .b8 _ZZ17reduce_sum_atomiciPfS_E4smem[1024];
	ld.param.u32 	%r7, [_Z17reduce_sum_atomiciPfS__param_0];
	ld.param.u64 	%rd1, [_Z17reduce_sum_atomiciPfS__param_1];
	ld.param.u64 	%rd2, [_Z17reduce_sum_atomiciPfS__param_2];
	mov.u32 	%r8, %ctaid.x;
	mov.u32 	%r13, %ntid.x;
	mov.u32 	%r2, %tid.x;
	mad.lo.s32 	%r3, %r8, %r13, %r2;
	setp.ge.s32 	%p1, %r3, %r7;
	mov.f32 	%f9, 0f00000000;
	@%p1 bra 	$L__BB2_2;
	cvta.to.global.u64 	%rd3, %rd1;
	mul.wide.s32 	%rd4, %r3, 4;
	add.s64 	%rd5, %rd3, %rd4;
	ld.global.f32 	%f9, [%rd5];
$L__BB2_2:
	shl.b32 	%r9, %r2, 2;
	mov.u32 	%r10, _ZZ17reduce_sum_atomiciPfS_E4smem;
	add.s32 	%r4, %r10, %r9;
	st.shared.f32 	[%r4], %f9;
	bar.sync 	0;
	setp.lt.u32 	%p2, %r13, 2;
	@%p2 bra 	$L__BB2_6;
$L__BB2_3:
	shr.u32 	%r6, %r13, 1;
	setp.ge.u32 	%p3, %r2, %r6;
	@%p3 bra 	$L__BB2_5;
	shl.b32 	%r11, %r6, 2;
	add.s32 	%r12, %r4, %r11;
	ld.shared.f32 	%f4, [%r12];
	ld.shared.f32 	%f5, [%r4];
	add.f32 	%f6, %f4, %f5;
	st.shared.f32 	[%r4], %f6;
$L__BB2_5:
	bar.sync 	0;
	setp.gt.u32 	%p4, %r13, 3;
	mov.u32 	%r13, %r6;
	@%p4 bra 	$L__BB2_3;
$L__BB2_6:
	setp.ne.s32 	%p5, %r2, 0;
	@%p5 bra 	$L__BB2_8;
	ld.shared.f32 	%f7, [_ZZ17reduce_sum_atomiciPfS_E4smem];
	cvta.to.global.u64 	%rd6, %rd2;
	atom.global.add.f32 	%f8, [%rd6], %f7;
$L__BB2_8:
	ret;

}


// ===== COMPILED SASS (sm_100) =====

	.target	sm_100

	.elftype	@"ET_EXEC"


//--------------------- .note.nv.tkinfo           --------------------------
	.section	.note.nv.tkinfo,"",@"SHT_NOTE"
	.sectionflags	@"SHF_NOTE_NV_TKINFO"
	.tkinfo
        /*0018*/ 	.word	0x00000002
        /*0030*/ 	.string	""
        /*0030*/ 	.string	"ptxas"
        /*0030*/ 	.string	"Cuda compilation tools, release 13.0, V13.0.88"
        /*0030*/ 	.string	"Build cuda_13.0.r13.0/compiler.36424714_0"
        /*0030*/ 	.string	"-arch sm_100 -m 64 "



//--------------------- .note.nv.cuinfo           --------------------------
	.section	.note.nv.cuinfo,"",@"SHT_NOTE"
	.sectionflags	@"SHF_NOTE_NV_CUINFO"
        /*0018*/ 	.short	0x0002
        /*001a*/ 	.short	0x0064
        /*001c*/ 	.short	0x0082
	.zero		2


//--------------------- .nv.info                  --------------------------
	.section	.nv.info,"",@"SHT_CUDA_INFO"
	.align	4


	//----- nvinfo : EIATTR_REGCOUNT
	.align		4
        /*0000*/ 	.byte	0x04, 0x2f
        /*0002*/ 	.short	(.L_1 - .L_0)
	.align		4
.L_0:
        /*0004*/ 	.word	index@(_Z3addiPfS_)
        /*0008*/ 	.word	0x0000000a


	//----- nvinfo : EIATTR_FRAME_SIZE
	.align		4
.L_1:
        /*000c*/ 	.byte	0x04, 0x11
        /*000e*/ 	.short	(.L_3 - .L_2)
	.align		4
.L_2:
        /*0010*/ 	.word	index@(_Z3addiPfS_)
        /*0014*/ 	.word	0x00000000


	//----- nvinfo : EIATTR_REGCOUNT
	.align		4
.L_3:
        /*0018*/ 	.byte	0x04, 0x2f
        /*001a*/ 	.short	(.L_5 - .L_4)
	.align		4
.L_4:
        /*001c*/ 	.word	index@(_Z5scaleifPf)
        /*0020*/ 	.word	0x00000008


	//----- nvinfo : EIATTR_FRAME_SIZE
	.align		4
.L_5:
        /*0024*/ 	.byte	0x04, 0x11
        /*0026*/ 	.short	(.L_7 - .L_6)
	.align		4
.L_6:
        /*0028*/ 	.word	index@(_Z5scaleifPf)
        /*002c*/ 	.word	0x00000000


	//----- nvinfo : EIATTR_REGCOUNT
	.align		4
.L_7:
        /*0030*/ 	.byte	0x04, 0x2f
        /*0032*/ 	.short	(.L_9 - .L_8)
	.align		4
.L_8:
        /*0034*/ 	.word	index@(_Z17reduce_sum_atomiciPfS_)
        /*0038*/ 	.word	0x0000000a


	//----- nvinfo : EIATTR_FRAME_SIZE
	.align		4
.L_9:
        /*003c*/ 	.byte	0x04, 0x11
        /*003e*/ 	.short	(.L_11 - .L_10)
	.align		4
.L_10:
        /*0040*/ 	.word	index@(_Z17reduce_sum_atomiciPfS_)
        /*0044*/ 	.word	0x00000000


	//----- nvinfo : EIATTR_MIN_STACK_SIZE
	.align		4
.L_11:
        /*0048*/ 	.byte	0x04, 0x12
        /*004a*/ 	.short	(.L_13 - .L_12)
	.align		4
.L_12:
        /*004c*/ 	.word	index@(_Z17reduce_sum_atomiciPfS_)
        /*0050*/ 	.word	0x00000000


	//----- nvinfo : EIATTR_MIN_STACK_SIZE
	.align		4
.L_13:
        /*0054*/ 	.byte	0x04, 0x12
        /*0056*/ 	.short	(.L_15 - .L_14)
	.align		4
.L_14:
        /*0058*/ 	.word	index@(_Z5scaleifPf)
        /*005c*/ 	.word	0x00000000


	//----- nvinfo : EIATTR_MIN_STACK_SIZE
	.align		4
.L_15:
        /*0060*/ 	.byte	0x04, 0x12
        /*0062*/ 	.short	(.L_17 - .L_16)
	.align		4
.L_16:
        /*0064*/ 	.word	index@(_Z3addiPfS_)
        /*0068*/ 	.word	0x00000000
.L_17:


//--------------------- .nv.compat                --------------------------
	.section	.nv.compat,"",@"SHT_CUDA_COMPAT_INFO"
	.align	4
        /*0000*/ 	.byte	0x02, 0x09, 0x00, 0x00, 0x02, 0x02, 0x01, 0x00, 0x02, 0x05, 0x05, 0x00, 0x03, 0x07, 0x01, 0x01
        /*0010*/ 	.byte	0x02, 0x03, 0x00, 0x00, 0x02, 0x06, 0x01, 0x00, 0x04, 0x0b, 0x08, 0x00, 0x09, 0x00, 0x00, 0x00
        /*0020*/ 	.byte	0x00, 0x00, 0x00, 0x00


//--------------------- .nv.info._Z17reduce_sum_atomiciPfS_ --------------------------
	.section	.nv.info._Z17reduce_sum_atomiciPfS_,"",@"SHT_CUDA_INFO"
	.sectionflags	@""
	.align	4


	//----- nvinfo : EIATTR_CUDA_API_VERSION
	.align		4
        /*0000*/ 	.byte	0x04, 0x37
        /*0002*/ 	.short	(.L_19 - .L_18)
.L_18:
        /*0004*/ 	.word	0x00000082


	//----- nvinfo : EIATTR_KPARAM_INFO
	.align		4
.L_19:
        /*0008*/ 	.byte	0x04, 0x17
        /*000a*/ 	.short	(.L_21 - .L_20)
.L_20:
        /*000c*/ 	.word	0x00000000
        /*0010*/ 	.short	0x0002
        /*0012*/ 	.short	0x0010
        /*0014*/ 	.byte	0x00, 0xf5, 0x21, 0x00


	//----- nvinfo : EIATTR_KPARAM_INFO
	.align		4
.L_21:
        /*0018*/ 	.byte	0x04, 0x17
        /*001a*/ 	.short	(.L_23 - .L_22)
.L_22:
        /*001c*/ 	.word	0x00000000
        /*0020*/ 	.short	0x0001
        /*0022*/ 	.short	0x0008
        /*0024*/ 	.byte	0x00, 0xf5, 0x21, 0x00


	//----- nvinfo : EIATTR_KPARAM_INFO
	.align		4
.L_23:
        /*0028*/ 	.byte	0x04, 0x17
        /*002a*/ 	.short	(.L_25 - .L_24)
.L_24:
        /*002c*/ 	.word	0x00000000
        /*0030*/ 	.short	0x0000
        /*0032*/ 	.short	0x0000
        /*0034*/ 	.byte	0x00, 0xf0, 0x11, 0x00


	//----- nvinfo : EIATTR_SPARSE_MMA_MASK
	.align		4
.L_25:
        /*0038*/ 	.byte	0x03, 0x50
        /*003a*/ 	.short	0x0000


	//----- nvinfo : EIATTR_MAXREG_COUNT
	.align		4
        /*003c*/ 	.byte	0x03, 0x1b
        /*003e*/ 	.short	0x00ff


	//----- nvinfo : EIATTR_NUM_BARRIERS
	.align		4
        /*0040*/ 	.byte	0x02, 0x4c
        /*0042*/ 	.byte	0x01
	.zero		1


	//----- nvinfo : EIATTR_MERCURY_ISA_VERSION
	.align		4
        /*0044*/ 	.byte	0x03, 0x5f
        /*0046*/ 	.short	0x0101


	//----- nvinfo : EIATTR_VRC_CTA_INIT_COUNT
	.align		4
        /*0048*/ 	.byte	0x02, 0x4a
	.zero		1
	.zero		1


	//----- nvinfo : EIATTR_EXIT_INSTR_OFFSETS
	.align		4
        /*004c*/ 	.byte	0x04, 0x1c
        /*004e*/ 	.short	(.L_27 - .L_26)


	//   ....[0]....
.L_26:
        /*0050*/ 	.word	0x00000200


	//   ....[1]....
        /*0054*/ 	.word	0x00000270


	//----- nvinfo : EIATTR_CBANK_PARAM_SIZE
	.align		4
.L_27:
        /*0058*/ 	.byte	0x03, 0x19
        /*005a*/ 	.short	0x0018


	//----- nvinfo : EIATTR_PARAM_CBANK
	.align		4
        /*005c*/ 	.byte	0x04, 0x0a
        /*005e*/ 	.short	(.L_29 - .L_28)
	.align		4
.L_28:
        /*0060*/ 	.word	index@(.nv.constant0._Z17reduce_sum_atomiciPfS_)
        /*0064*/ 	.short	0x0380
        /*0066*/ 	.short	0x0018


	//----- nvinfo : EIATTR_SW_WAR
	.align		4
.L_29:
        /*0068*/ 	.byte	0x04, 0x36
        /*006a*/ 	.short	(.L_31 - .L_30)
.L_30:
        /*006c*/ 	.word	0x00000008
.L_31:


//--------------------- .nv.info._Z5scaleifPf     --------------------------
	.section	.nv.info._Z5scaleifPf,"",@"SHT_CUDA_INFO"
	.sectionflags	@""
	.align	4


	//----- nvinfo : EIATTR_CUDA_API_VERSION
	.align		4
        /*0000*/ 	.byte	0x04, 0x37
        /*0002*/ 	.short	(.L_33 - .L_32)
.L_32:
        /*0004*/ 	.word	0x00000082


	//----- nvinfo : EIATTR_KPARAM_INFO
	.align		4
.L_33:
        /*0008*/ 	.byte	0x04, 0x17
        /*000a*/ 	.short	(.L_35 - .L_34)
.L_34:
        /*000c*/ 	.word	0x00000000
        /*0010*/ 	.short	0x0002
        /*0012*/ 	.short	0x0008
        /*0014*/ 	.byte	0x00, 0xf5, 0x21, 0x00


	//----- nvinfo : EIATTR_KPARAM_INFO
	.align		4
.L_35:
        /*0018*/ 	.byte	0x04, 0x17
        /*001a*/ 	.short	(.L_37 - .L_36)
.L_36:
        /*001c*/ 	.word	0x00000000
        /*0020*/ 	.short	0x0001
        /*0022*/ 	.short	0x0004
        /*0024*/ 	.byte	0x00, 0xf0, 0x11, 0x00


	//----- nvinfo : EIATTR_KPARAM_INFO
	.align		4
.L_37:
        /*0028*/ 	.byte	0x04, 0x17
        /*002a*/ 	.short	(.L_39 - .L_38)
.L_38:
        /*002c*/ 	.word	0x00000000
        /*0030*/ 	.short	0x0000
        /*0032*/ 	.short	0x0000
        /*0034*/ 	.byte	0x00, 0xf0, 0x11, 0x00


	//----- nvinfo : EIATTR_SPARSE_MMA_MASK
	.align		4
.L_39:
        /*0038*/ 	.byte	0x03, 0x50
        /*003a*/ 	.short	0x0000


	//----- nvinfo : EIATTR_MAXREG_COUNT
	.align		4
        /*003c*/ 	.byte	0x03, 0x1b
        /*003e*/ 	.short	0x00ff


	//----- nvinfo : EIATTR_MERCURY_ISA_VERSION
	.align		4
        /*0040*/ 	.byte	0x03, 0x5f
        /*0042*/ 	.short	0x0101


	//----- nvinfo : EIATTR_VRC_CTA_INIT_COUNT
	.align		4
        /*0044*/ 	.byte	0x02, 0x4a
	.zero		1
	.zero		1


	//----- nvinfo : EIATTR_EXIT_INSTR_OFFSETS
	.align		4
        /*0048*/ 	.byte	0x04, 0x1c
        /*004a*/ 	.short	(.L_41 - .L_40)


	//   ....[0]....
.L_40:
        /*004c*/ 	.word	0x00000070


	//   ....[1]....
        /*0050*/ 	.word	0x000000f0


	//----- nvinfo : EIATTR_CBANK_PARAM_SIZE
	.align		4
.L_41:
        /*0054*/ 	.byte	0x03, 0x19
        /*0056*/ 	.short	0x0010


	//----- nvinfo : EIATTR_PARAM_CBANK
	.align		4
        /*0058*/ 	.byte	0x04, 0x0a
        /*005a*/ 	.short	(.L_43 - .L_42)
	.align		4
.L_42:
        /*005c*/ 	.word	index@(.nv.constant0._Z5scaleifPf)
        /*0060*/ 	.short	0x0380
        /*0062*/ 	.short	0x0010


	//----- nvinfo : EIATTR_SW_WAR
	.align		4
.L_43:
        /*0064*/ 	.byte	0x04, 0x36
        /*0066*/ 	.short	(.L_45 - .L_44)
.L_44:
        /*0068*/ 	.word	0x00000008
.L_45:


//--------------------- .nv.info._Z3addiPfS_      --------------------------
	.section	.nv.info._Z3addiPfS_,"",@"SHT_CUDA_INFO"
	.sectionflags	@""
	.align	4


	//----- nvinfo : EIATTR_CUDA_API_VERSION
	.align		4
        /*0000*/ 	.byte	0x04, 0x37
        /*0002*/ 	.short	(.L_47 - .L_46)
.L_46:
        /*0004*/ 	.word	0x00000082


	//----- nvinfo : EIATTR_KPARAM_INFO
	.align		4
.L_47:
        /*0008*/ 	.byte	0x04, 0x17
        /*000a*/ 	.short	(.L_49 - .L_48)
.L_48:
        /*000c*/ 	.word	0x00000000
        /*0010*/ 	.short	0x0002
        /*0012*/ 	.short	0x0010
        /*0014*/ 	.byte	0x00, 0xf5, 0x21, 0x00


	//----- nvinfo : EIATTR_KPARAM_INFO
	.align		4
.L_49:
        /*0018*/ 	.byte	0x04, 0x17
        /*001a*/ 	.short	(.L_51 - .L_50)
.L_50:
        /*001c*/ 	.word	0x00000000
        /*0020*/ 	.short	0x0001
        /*0022*/ 	.short	0x0008
        /*0024*/ 	.byte	0x00, 0xf5, 0x21, 0x00


	//----- nvinfo : EIATTR_KPARAM_INFO
	.align		4
.L_51:
        /*0028*/ 	.byte	0x04, 0x17
        /*002a*/ 	.short	(.L_53 - .L_52)
.L_52:
        /*002c*/ 	.word	0x00000000
        /*0030*/ 	.short	0x0000
        /*0032*/ 	.short	0x0000
        /*0034*/ 	.byte	0x00, 0xf0, 0x11, 0x00


	//----- nvinfo : EIATTR_SPARSE_MMA_MASK
	.align		4
.L_53:
        /*0038*/ 	.byte	0x03, 0x50
        /*003a*/ 	.short	0x0000


	//----- nvinfo : EIATTR_MAXREG_COUNT
	.align		4
        /*003c*/ 	.byte	0x03, 0x1b
        /*003e*/ 	.short	0x00ff


	//----- nvinfo : EIATTR_MERCURY_ISA_VERSION
	.align		4
        /*0040*/ 	.byte	0x03, 0x5f
        /*0042*/ 	.short	0x0101


	//----- nvinfo : EIATTR_VRC_CTA_INIT_COUNT
	.align		4
        /*0044*/ 	.byte	0x02, 0x4a
	.zero		1
	.zero		1


	//----- nvinfo : EIATTR_EXIT_INSTR_OFFSETS
	.align		4
        /*0048*/ 	.byte	0x04, 0x1c
        /*004a*/ 	.short	(.L_55 - .L_54)


	//   ....[0]....
.L_54:
        /*004c*/ 	.word	0x00000070


	//   ....[1]....
        /*0050*/ 	.word	0x00000110


	//----- nvinfo : EIATTR_CBANK_PARAM_SIZE
	.align		4
.L_55:
        /*0054*/ 	.byte	0x03, 0x19
        /*0056*/ 	.short	0x0018


	//----- nvinfo : EIATTR_PARAM_CBANK
	.align		4
        /*0058*/ 	.byte	0x04, 0x0a
        /*005a*/ 	.short	(.L_57 - .L_56)
	.align		4
.L_56:
        /*005c*/ 	.word	index@(.nv.constant0._Z3addiPfS_)
        /*0060*/ 	.short	0x0380
        /*0062*/ 	.short	0x0018


	//----- nvinfo : EIATTR_SW_WAR
	.align		4
.L_57:
        /*0064*/ 	.byte	0x04, 0x36
        /*0066*/ 	.short	(.L_59 - .L_58)
.L_58:
        /*0068*/ 	.word	0x00000008
.L_59:


//--------------------- .nv.callgraph             --------------------------
	.section	.nv.callgraph,"",@"SHT_CUDA_CALLGRAPH"
	.align	4
	.sectionentsize	8
	.align		4
        /*0000*/ 	.word	0x00000000
	.align		4
        /*0004*/ 	.word	0xffffffff
	.align		4
        /*0008*/ 	.word	0x00000000
	.align		4
        /*000c*/ 	.word	0xfffffffe
	.align		4
        /*0010*/ 	.word	0x00000000
	.align		4
        /*0014*/ 	.word	0xfffffffd
	.align		4
        /*0018*/ 	.word	0x00000000
	.align		4
        /*001c*/ 	.word	0xfffffffc


//--------------------- .text._Z17reduce_sum_atomiciPfS_ --------------------------
	.section	.text._Z17reduce_sum_atomiciPfS_,"ax",@progbits
	.align	128
        .global         _Z17reduce_sum_atomiciPfS_
        .type           _Z17reduce_sum_atomiciPfS_,@function
        .size           _Z17reduce_sum_atomiciPfS_,(.L_x_5 - _Z17reduce_sum_atomiciPfS_)
        .other          _Z17reduce_sum_atomiciPfS_,@"STO_CUDA_ENTRY STV_DEFAULT"
_Z17reduce_sum_atomiciPfS_:
.text._Z17reduce_sum_atomiciPfS_:
[----:B------:R-:W-:Y:S01]  /*0000*/  LDC R1, c[0x0][0x37c] ;  /* 0x0000df00ff017b82 */ /* 0x000fe20000000800 */
[----:B------:R-:W0:Y:S07]  /*0010*/  S2R R7, SR_TID.X ;  /* 0x0000000000077919 */ /* 0x000e2e0000002100 */
[----:B------:R-:W0:Y:S01]  /*0020*/  S2UR UR4, SR_CTAID.X ;  /* 0x00000000000479c3 */ /* 0x000e220000002500 */
[----:B------:R-:W1:Y:S01]  /*0030*/  LDCU UR5, c[0x0][0x380] ;  /* 0x00007000ff0577ac */ /* 0x000e620008000800 */
[----:B------:R-:W-:Y:S01]  /*0040*/  IMAD.MOV.U32 R4, RZ, RZ, RZ ;  /* 0x000000ffff047224 */ /* 0x000fe200078e00ff */
[----:B------:R-:W2:Y:S05]  /*0050*/  LDCU.64 UR6, c[0x0][0x358] ;  /* 0x00006b00ff0677ac */ /* 0x000eaa0008000a00 */
[----:B------:R-:W0:Y:S02]  /*0060*/  LDC R0, c[0x0][0x360] ;  /* 0x0000d800ff007b82 */ /* 0x000e240000000800 */
[----:B0-----:R-:W-:-:S05]  /*0070*/  IMAD R5, R0, UR4, R7 ;  /* 0x0000000400057c24 */ /* 0x001fca000f8e0207 */
[----:B-1----:R-:W-:-:S13]  /*0080*/  ISETP.GE.AND P0, PT, R5, UR5, PT ;  /* 0x0000000505007c0c */ /* 0x002fda000bf06270 */
[----:B------:R-:W0:Y:S02]  /*0090*/  @!P0 LDC.64 R2, c[0x0][0x388] ;  /* 0x0000e200ff028b82 */ /* 0x000e240000000a00 */
[----:B0-----:R-:W-:-:S05]  /*00a0*/  @!P0 IMAD.WIDE R2, R5, 0x4, R2 ;  /* 0x0000000405028825 */ /* 0x001fca00078e0202 */
[----:B--2---:R-:W2:Y:S01]  /*00b0*/  @!P0 LDG.E R4, desc[UR6][R2.64] ;  /* 0x0000000602048981 */ /* 0x004ea2000c1e1900 */
[----:B------:R-:W0:Y:S01]  /*00c0*/  S2UR UR5, SR_CgaCtaId ;  /* 0x00000000000579c3 */ /* 0x000e220000008800 */
[----:B------:R-:W-:Y:S01]  /*00d0*/  UMOV UR4, 0x400 ;  /* 0x0000040000047882 */ /* 0x000fe20000000000 */
[----:B------:R-:W-:Y:S02]  /*00e0*/  ISETP.GE.U32.AND P1, PT, R0, 0x2, PT ;  /* 0x000000020000780c */ /* 0x000fe40003f26070 */
[----:B------:R-:W-:Y:S01]  /*00f0*/  ISETP.NE.AND P0, PT, R7, RZ, PT ;  /* 0x000000ff0700720c */ /* 0x000fe20003f05270 */
[----:B0-----:R-:W-:-:S06]  /*0100*/  ULEA UR4, UR5, UR4, 0x18 ;  /* 0x0000000405047291 */ /* 0x001fcc000f8ec0ff */
[----:B------:R-:W-:-:S05]  /*0110*/  LEA R5, R7, UR4, 0x2 ;  /* 0x0000000407057c11 */ /* 0x000fca000f8e10ff */
[----:B--2---:R0:W-:Y:S01]  /*0120*/  STS [R5], R4 ;  /* 0x0000000405007388 */ /* 0x0041e20000000800 */
[----:B------:R-:W-:Y:S06]  /*0130*/  BAR.SYNC.DEFER_BLOCKING 0x0 ;  /* 0x0000000000007b1d */ /* 0x000fec0000010000 */
[----:B------:R-:W-:Y:S05]  /*0140*/  @!P1 BRA `(.L_x_0) ;  /* 0x00000000002c9947 */ /* 0x000fea0003800000 */
.L_x_1:
[----:B------:R-:W-:-:S04]  /*0150*/  SHF.R.U32.HI R6, RZ, 0x1, R0 ;  /* 0x00000001ff067819 */ /* 0x000fc80000011600 */
[----:B------:R-:W-:-:S13]  /*0160*/  ISETP.GE.U32.AND P1, PT, R7, R6, PT ;  /* 0x000000060700720c */ /* 0x000fda0003f26070 */
[----:B------:R-:W-:Y:S01]  /*0170*/  @!P1 IMAD R2, R6, 0x4, R5 ;  /* 0x0000000406029824 */ /* 0x000fe200078e0205 */
[----:B------:R-:W-:Y:S05]  /*0180*/  @!P1 LDS R3, [R5] ;  /* 0x0000000005039984 */ /* 0x000fea0000000800 */
[----:B------:R-:W0:Y:S02]  /*0190*/  @!P1 LDS R2, [R2] ;  /* 0x0000000002029984 */ /* 0x000e240000000800 */
[----:B0-----:R-:W-:-:S05]  /*01a0*/  @!P1 FADD R4, R2, R3 ;  /* 0x0000000302049221 */ /* 0x001fca0000000000 */
[----:B------:R1:W-:Y:S01]  /*01b0*/  @!P1 STS [R5], R4 ;  /* 0x0000000405009388 */ /* 0x0003e20000000800 */
[----:B------:R-:W-:Y:S01]  /*01c0*/  BAR.SYNC.DEFER_BLOCKING 0x0 ;  /* 0x0000000000007b1d */ /* 0x000fe20000010000 */
[----:B------:R-:W-:Y:S01]  /*01d0*/  ISETP.GT.U32.AND P1, PT, R0, 0x3, PT ;  /* 0x000000030000780c */ /* 0x000fe20003f24070 */
[----:B------:R-:W-:-:S12]  /*01e0*/  IMAD.MOV.U32 R0, RZ, RZ, R6 ;  /* 0x000000ffff007224 */ /* 0x000fd800078e0006 */
[----:B-1----:R-:W-:Y:S05]  /*01f0*/  @P1 BRA `(.L_x_1) ;  /* 0xfffffffc00d41947 */ /* 0x002fea000383ffff */
.L_x_0:
[----:B------:R-:W-:Y:S05]  /*0200*/  @P0 EXIT ;  /* 0x000000000000094d */ /* 0x000fea0003800000 */
[----:B------:R-:W1:Y:S01]  /*0210*/  S2UR UR5, SR_CgaCtaId ;  /* 0x00000000000579c3 */ /* 0x000e620000008800 */
[----:B------:R-:W-:-:S07]  /*0220*/  UMOV UR4, 0x400 ;  /* 0x0000040000047882 */ /* 0x000fce0000000000 */
[----:B------:R-:W2:Y:S01]  /*0230*/  LDC.64 R2, c[0x0][0x390] ;  /* 0x0000e400ff027b82 */ /* 0x000ea20000000a00 */
[----:B-1----:R-:W-:-:S09]  /*0240*/  ULEA UR4, UR5, UR4, 0x18 ;  /* 0x0000000405047291 */ /* 0x002fd2000f8ec0ff */
[----:B0-----:R-:W2:Y:S04]  /*0250*/  LDS R5, [UR4] ;  /* 0x00000004ff057984 */ /* 0x001ea80008000800 */
[----:B--2---:R-:W-:Y:S01]  /*0260*/  REDG.E.ADD.F32.FTZ.RN.STRONG.GPU desc[UR6][R2.64], R5 ;  /* 0x00000005020079a6 */ /* 0x004fe2000c12f306 */
[----:B------:R-:W-:Y:S05]  /*0270*/  EXIT ;  /* 0x000000000000794d */ /* 0x000fea0003800000 */
.L_x_2:
[----:B------:R-:W-:-:S00]  /*0280*/  BRA `(.L_x_2) ;  /* 0xfffffffc00fc7947 */ /* 0x000fc0000383ffff */
[----:B------:R-:W-:-:S00]  /*0290*/  NOP ;  /* 0x0000000000007918 */ /* 0x000fc00000000000 */
        /* <DEDUP_REMOVED lines=14> */
.L_x_5:


//--------------------- .text._Z5scaleifPf        --------------------------
	.section	.text._Z5scaleifPf,"ax",@progbits
	.align	128
        .global         _Z5scaleifPf
        .type           _Z5scaleifPf,@function
        .size           _Z5scaleifPf,(.L_x_6 - _Z5scaleifPf)
        .other          _Z5scaleifPf,@"STO_CUDA_ENTRY STV_DEFAULT"
_Z5scaleifPf:
.text._Z5scaleifPf:
[----:B------:R-:W-:Y:S01]  /*0000*/  LDC R1, c[0x0][0x37c] ;  /* 0x0000df00ff017b82 */ /* 0x000fe20000000800 */
[----:B------:R-:W0:Y:S07]  /*0010*/  S2R R0, SR_TID.X ;  /* 0x0000000000007919 */ /* 0x000e2e0000002100 */
[----:B------:R-:W0:Y:S01]  /*0020*/  S2UR UR4, SR_CTAID.X ;  /* 0x00000000000479c3 */ /* 0x000e220000002500 */
[----:B------:R-:W1:Y:S07]  /*0030*/  LDCU UR5, c[0x0][0x380] ;  /* 0x00007000ff0577ac */ /* 0x000e6e0008000800 */
[----:B------:R-:W0:Y:S02]  /*0040*/  LDC R5, c[0x0][0x360] ;  /* 0x0000d800ff057b82 */ /* 0x000e240000000800 */
[----:B0-----:R-:W-:-:S05]  /*0050*/  IMAD R5, R5, UR4, R0 ;  /* 0x0000000405057c24 */ /* 0x001fca000f8e0200 */
[----:B-1----:R-:W-:-:S13]  /*0060*/  ISETP.GE.AND P0, PT, R5, UR5, PT ;  /* 0x0000000505007c0c */ /* 0x002fda000bf06270 */
[----:B------:R-:W-:Y:S05]  /*0070*/  @P0 EXIT ;  /* 0x000000000000094d */ /* 0x000fea0003800000 */
[----:B------:R-:W0:Y:S01]  /*0080*/  LDC.64 R2, c[0x0][0x388] ;  /* 0x0000e200ff027b82 */ /* 0x000e220000000a00 */
[----:B------:R-:W1:Y:S01]  /*0090*/  LDCU.64 UR4, c[0x0][0x358] ;  /* 0x00006b00ff0477ac */ /* 0x000e620008000a00 */
[----:B------:R-:W2:Y:S01]  /*00a0*/  LDCU UR6, c[0x0][0x384] ;  /* 0x00007080ff0677ac */ /* 0x000ea20008000800 */
[----:B0-----:R-:W-:-:S05]  /*00b0*/  IMAD.WIDE R2, R5, 0x4, R2 ;  /* 0x0000000405027825 */ /* 0x001fca00078e0202 */
[----:B-1----:R-:W2:Y:S02]  /*00c0*/  LDG.E R0, desc[UR4][R2.64] ;  /* 0x0000000402007981 */ /* 0x002ea4000c1e1900 */
[----:B--2---:R-:W-:-:S05]  /*00d0*/  FMUL R5, R0, UR6 ;  /* 0x0000000600057c20 */ /* 0x004fca0008400000 */
[----:B------:R-:W-:Y:S01]  /*00e0*/  STG.E desc[UR4][R2.64], R5 ;  /* 0x0000000502007986 */ /* 0x000fe2000c101904 */
[----:B------:R-:W-:Y:S05]  /*00f0*/  EXIT ;  /* 0x000000000000794d */ /* 0x000fea0003800000 */
.L_x_3:
        /* <DEDUP_REMOVED lines=16> */
.L_x_6:


//--------------------- .text._Z3addiPfS_         --------------------------
	.section	.text._Z3addiPfS_,"ax",@progbits
	.align	128
        .global         _Z3addiPfS_
        .type           _Z3addiPfS_,@function
        .size           _Z3addiPfS_,(.L_x_7 - _Z3addiPfS_)
        .other          _Z3addiPfS_,@"STO_CUDA_ENTRY STV_DEFAULT"
_Z3addiPfS_:
.text._Z3addiPfS_:
        /* <DEDUP_REMOVED lines=9> */
[----:B------:R-:W1:Y:S07]  /*0090*/  LDCU.64 UR4, c[0x0][0x358] ;  /* 0x00006b00ff0477ac */ /* 0x000e6e0008000a00 */
[----:B------:R-:W2:Y:S01]  /*00a0*/  LDC.64 R4, c[0x0][0x390] ;  /* 0x0000e400ff047b82 */ /* 0x000ea20000000a00 */
[----:B0-----:R-:W-:-:S06]  /*00b0*/  IMAD.WIDE R2, R7, 0x4, R2 ;  /* 0x0000000407027825 */ /* 0x001fcc00078e0202 */
[----:B-1----:R-:W3:Y:S01]  /*00c0*/  LDG.E R2, desc[UR4][R2.64] ;  /* 0x0000000402027981 */ /* 0x002ee2000c1e1900 */
[----:B--2---:R-:W-:-:S05]  /*00d0*/  IMAD.WIDE R4, R7, 0x4, R4 ;  /* 0x0000000407047825 */ /* 0x004fca00078e0204 */
[----:B------:R-:W3:Y:S02]  /*00e0*/  LDG.E R7, desc[UR4][R4.64] ;  /* 0x0000000404077981 */ /* 0x000ee4000c1e1900 */
[----:B---3--:R-:W-:-:S05]  /*00f0*/  FADD R7, R2, R7 ;  /* 0x0000000702077221 */ /* 0x008fca0000000000 */
[----:B------:R-:W-:Y:S01]  /*0100*/  STG.E desc[UR4][R4.64], R7 ;  /* 0x0000000704007986 */ /* 0x000fe2000c101904 */
[----:B------:R-:W-:Y:S05]  /*0110*/  EXIT ;  /* 0x000000000000794d */ /* 0x000fea0003800000 */
.L_x_4:
        /* <DEDUP_REMOVED lines=14> */
.L_x_7:


//--------------------- .nv.shared._Z17reduce_sum_atomiciPfS_ --------------------------
	.section	.nv.shared._Z17reduce_sum_atomiciPfS_,"aw",@nobits
	.sectionflags	@""
	.align	4
.nv.shared._Z17reduce_sum_atomiciPfS_:
	.zero		2048


//--------------------- .nv.shared.reserved.0     --------------------------
	.section	.nv.shared.reserved.0,"aw",@nobits
	.weak		__nv_reservedSMEM_offset_0_alias
	.size		__nv_reservedSMEM_offset_0_alias, 0, 64
	.other		__nv_reservedSMEM_offset_0_alias,@"STO_CUDA_RESERVED_SHARED STV_DEFAULT"
__nv_reservedSMEM_offset_0_alias:
	.zero		0
	.zero		64


//--------------------- .nv.constant0._Z17reduce_sum_atomiciPfS_ --------------------------
	.section	.nv.constant0._Z17reduce_sum_atomiciPfS_,"a",@progbits
	.sectionflags	@""
	.align	4
.nv.constant0._Z17reduce_sum_atomiciPfS_:
	.zero		920


//--------------------- .nv.constant0._Z5scaleifPf --------------------------
	.section	.nv.constant0._Z5scaleifPf,"a",@progbits
	.sectionflags	@""
	.align	4
.nv.constant0._Z5scaleifPf:
	.zero		912


//--------------------- .nv.constant0._Z3addiPfS_ --------------------------
	.section	.nv.constant0._Z3addiPfS_,"a",@progbits
	.sectionflags	@""
	.align	4
.nv.constant0._Z3addiPfS_:
	.zero		920


//--------------------- SYMBOLS --------------------------

	.type		.nv.reservedSmem.offset0,@object
	.size		.nv.reservedSmem.offset0,0x4
	.type		.nv.reservedSmem.cap,@object
	.size		.nv.reservedSmem.cap,0x4
